//
// Generated by NVIDIA NVVM Compiler
//
// Compiler Build ID: CL-36424714
// Cuda compilation tools, release 13.0, V13.0.88
// Based on NVVM 20.0.0
//

.version 9.0
.target sm_100
.address_size 64

	// .globl	_Z13array_reversePiS_

.visible .entry _Z13array_reversePiS_(
	.param .u64 .ptr .align 1 _Z13array_reversePiS__param_0,
	.param .u64 .ptr .align 1 _Z13array_reversePiS__param_1
)
{
	.reg .b32 	%r<6>;
	.reg .b64 	%rd<8>;

	ld.param.u64 	%rd1, [_Z13array_reversePiS__param_0];
	ld.param.u64 	%rd2, [_Z13array_reversePiS__param_1];
	cvta.to.global.u64 	%rd3, %rd2;
	cvta.to.global.u64 	%rd4, %rd1;
	mov.u32 	%r1, %ctaid.x;
	mov.u32 	%r2, %ntid.x;
	mov.u32 	%r3, %tid.x;
	mad.lo.s32 	%r4, %r1, %r2, %r3;
	mul.wide.s32 	%rd5, %r4, 4;
	add.s64 	%rd6, %rd4, %rd5;
	ld.global.u32 	%r5, [%rd6];
	sub.s64 	%rd7, %rd3, %rd5;
	st.global.u32 	[%rd7+396], %r5;
	ret;

}


// ===== COMPILED SASS (sm_100) =====

	.target	sm_100

	.elftype	@"ET_EXEC"


//--------------------- .note.nv.tkinfo           --------------------------
	.section	.note.nv.tkinfo,"",@"SHT_NOTE"
	.sectionflags	@"SHF_NOTE_NV_TKINFO"
	.tkinfo
        /*0018*/ 	.word	0x00000002
        /*0030*/ 	.string	""
        /*0030*/ 	.string	"ptxas"
        /*0030*/ 	.string	"Cuda compilation tools, release 13.0, V13.0.88"
        /*0030*/ 	.string	"Build cuda_13.0.r13.0/compiler.36424714_0"
        /*0030*/ 	.string	"-arch sm_100 -m 64 "



//--------------------- .note.nv.cuinfo           --------------------------
	.section	.note.nv.cuinfo,"",@"SHT_NOTE"
	.sectionflags	@"SHF_NOTE_NV_CUINFO"
        /*0018*/ 	.short	0x0002
        /*001a*/ 	.short	0x0064
        /*001c*/ 	.short	0x0082
	.zero		2


//--------------------- .nv.info                  --------------------------
	.section	.nv.info,"",@"SHT_CUDA_INFO"
	.align	4


	//----- nvinfo : EIATTR_REGCOUNT
	.align		4
        /*0000*/ 	.byte	0x04, 0x2f
        /*0002*/ 	.short	(.L_1 - .L_0)
	.align		4
.L_0:
        /*0004*/ 	.word	index@(_Z13array_reversePiS_)
        /*0008*/ 	.word	0x00000008


	//----- nvinfo : EIATTR_FRAME_SIZE
	.align		4
.L_1:
        /*000c*/ 	.byte	0x04, 0x11
        /*000e*/ 	.short	(.L_3 - .L_2)
	.align		4
.L_2:
        /*0010*/ 	.word	index@(_Z13array_reversePiS_)
        /*0014*/ 	.word	0x00000000


	//----- nvinfo : EIATTR_MIN_STACK_SIZE
	.align		4
.L_3:
        /*0018*/ 	.byte	0x04, 0x12
        /*001a*/ 	.short	(.L_5 - .L_4)
	.align		4
.L_4:
        /*001c*/ 	.word	index@(_Z13array_reversePiS_)
        /*0020*/ 	.word	0x00000000
.L_5:


//--------------------- .nv.compat                --------------------------
	.section	.nv.compat,"",@"SHT_CUDA_COMPAT_INFO"
	.align	4
        /*0000*/ 	.byte	0x02, 0x09, 0x00, 0x00, 0x02, 0x02, 0x01, 0x00, 0x02, 0x05, 0x05, 0x00, 0x03, 0x07, 0x01, 0x01
        /*0010*/ 	.byte	0x02, 0x03, 0x00, 0x00, 0x02, 0x06, 0x01, 0x00, 0x04, 0x0b, 0x08, 0x00, 0x09, 0x00, 0x00, 0x00
        /*0020*/ 	.byte	0x00, 0x00, 0x00, 0x00


//--------------------- .nv.info._Z13array_reversePiS_ --------------------------
	.section	.nv.info._Z13array_reversePiS_,"",@"SHT_CUDA_INFO"
	.sectionflags	@""
	.align	4


	//----- nvinfo : EIATTR_CUDA_API_VERSION
	.align		4
        /*0000*/ 	.byte	0x04, 0x37
        /*0002*/ 	.short	(.L_7 - .L_6)
.L_6:
        /*0004*/ 	.word	0x00000082


	//----- nvinfo : EIATTR_KPARAM_INFO
	.align		4
.L_7:
        /*0008*/ 	.byte	0x04, 0x17
        /*000a*/ 	.short	(.L_9 - .L_8)
.L_8:
        /*000c*/ 	.word	0x00000000
        /*0010*/ 	.short	0x0001
        /*0012*/ 	.short	0x0008
        /*0014*/ 	.byte	0x00, 0xf5, 0x21, 0x00


	//----- nvinfo : EIATTR_KPARAM_INFO
	.align		4
.L_9:
        /*0018*/ 	.byte	0x04, 0x17
        /*001a*/ 	.short	(.L_11 - .L_10)
.L_10:
        /*001c*/ 	.word	0x00000000
        /*0020*/ 	.short	0x0000
        /*0022*/ 	.short	0x0000
        /*0024*/ 	.byte	0x00, 0xf5, 0x21, 0x00


	//----- nvinfo : EIATTR_SPARSE_MMA_MASK
	.align		4
.L_11:
        /*0028*/ 	.byte	0x03, 0x50
        /*002a*/ 	.short	0x0000


	//----- nvinfo : EIATTR_MAXREG_COUNT
	.align		4
        /*002c*/ 	.byte	0x03, 0x1b
        /*002e*/ 	.short	0x00ff


	//----- nvinfo : EIATTR_MERCURY_ISA_VERSION
	.align		4
        /*0030*/ 	.byte	0x03, 0x5f
        /*0032*/ 	.short	0x0101


	//----- nvinfo : EIATTR_VRC_CTA_INIT_COUNT
	.align		4
        /*0034*/ 	.byte	0x02, 0x4a
	.zero		1
	.zero		1


	//----- nvinfo : EIATTR_EXIT_INSTR_OFFSETS
	.align		4
        /*0038*/ 	.byte	0x04, 0x1c
        /*003a*/ 	.short	(.L_13 - .L_12)


	//   ....[0]....
.L_12:
        /*003c*/ 	.word	0x000000e0


	//----- nvinfo : EIATTR_CBANK_PARAM_SIZE
	.align		4
.L_13:
        /*0040*/ 	.byte	0x03, 0x19
        /*0042*/ 	.short	0x0010


	//----- nvinfo : EIATTR_PARAM_CBANK
	.align		4
        /*0044*/ 	.byte	0x04, 0x0a
        /*0046*/ 	.short	(.L_15 - .L_14)
	.align		4
.L_14:
        /*0048*/ 	.word	index@(.nv.constant0._Z13array_reversePiS_)
        /*004c*/ 	.short	0x0380
        /*004e*/ 	.short	0x0010


	//----- nvinfo : EIATTR_SW_WAR
	.align		4
.L_15:
        /*0050*/ 	.byte	0x04, 0x36
        /*0052*/ 	.short	(.L_17 - .L_16)
.L_16:
        /*0054*/ 	.word	0x00000008
.L_17:


//--------------------- .nv.callgraph             --------------------------
	.section	.nv.callgraph,"",@"SHT_CUDA_CALLGRAPH"
	.align	4
	.sectionentsize	8
	.align		4
        /*0000*/ 	.word	0x00000000
	.align		4
        /*0004*/ 	.word	0xffffffff
	.align		4
        /*0008*/ 	.word	0x00000000
	.align		4
        /*000c*/ 	.word	0xfffffffe
	.align		4
        /*0010*/ 	.word	0x00000000
	.align		4
        /*0014*/ 	.word	0xfffffffd
	.align		4
        /*0018*/ 	.word	0x00000000
	.align		4
        /*001c*/ 	.word	0xfffffffc


//--------------------- .text._Z13array_reversePiS_ --------------------------
	.section	.text._Z13array_reversePiS_,"ax",@progbits
	.align	128
        .global         _Z13array_reversePiS_
        .type           _Z13array_reversePiS_,@function
        .size           _Z13array_reversePiS_,(.L_x_1 - _Z13array_reversePiS_)
        .other          _Z13array_reversePiS_,@"STO_CUDA_ENTRY STV_DEFAULT"
_Z13array_reversePiS_:
.text._Z13array_reversePiS_:
[----:B------:R-:W-:Y:S01]  /*0000*/  LDC R1, c[0x0][0x37c] ;  /* 0x0000df00ff017b82 */ /* 0x000fe20000000800 */
[----:B------:R-:W0:Y:S07]  /*0010*/  S2R R3, SR_TID.X ;  /* 0x0000000000037919 */ /* 0x000e2e0000002100 */
[----:B------:R-:W0:Y:S01]  /*0020*/  S2UR UR4, SR_CTAID.X ;  /* 0x00000000000479c3 */ /* 0x000e220000002500 */
[----:B------:R-:W1:Y:S07]  /*0030*/  LDCU.128 UR8, c[0x0][0x380] ;  /* 0x00007000ff0877ac */ /* 0x000e6e0008000c00 */
[----:B------:R-:W0:Y:S02]  /*0040*/  LDC R2, c[0x0][0x360] ;  /* 0x0000d800ff027b82 */ /* 0x000e240000000800 */
[----:B0-----:R-:W-:Y:S01]  /*0050*/  IMAD R2, R2, UR4, R3 ;  /* 0x0000000402027c24 */ /* 0x001fe2000f8e0203 */
[----:B------:R-:W0:Y:S03]  /*0060*/  LDCU.64 UR4, c[0x0][0x358] ;  /* 0x00006b00ff0477ac */ /* 0x000e260008000a00 */
[----:B------:R-:W-:-:S03]  /*0070*/  IMAD.WIDE R2, R2, 0x4, RZ ;  /* 0x0000000402027825 */ /* 0x000fc600078e02ff */
[----:B-1----:R-:W-:-:S04]  /*0080*/  IADD3 R4, P0, PT, R2, UR8, RZ ;  /* 0x0000000802047c10 */ /* 0x002fc8000ff1e0ff */
[----:B------:R-:W-:-:S06]  /*0090*/  IADD3.X R5, PT, PT, R3, UR9, RZ, P0, !PT ;  /* 0x0000000903057c10 */ /* 0x000fcc00087fe4ff */
[----:B0-----:R-:W2:Y:S01]  /*00a0*/  LDG.E R5, desc[UR4][R4.64] ;  /* 0x0000000404057981 */ /* 0x001ea2000c1e1900 */
[----:B------:R-:W-:-:S04]  /*00b0*/  IADD3 R2, P0, PT, -R2, UR10, RZ ;  /* 0x0000000a02027c10 */ /* 0x000fc8000ff1e1ff */
[----:B------:R-:W-:-:S05]  /*00c0*/  IADD3.X R3, PT, PT, ~R3, UR11, RZ, P0, !PT ;  /* 0x0000000b03037c10 */ /* 0x000fca00087fe5ff */
[----:B--2---:R-:W-:Y:S01]  /*00d0*/  STG.E desc[UR4][R2.64+0x18c], R5 ;  /* 0x00018c0502007986 */ /* 0x004fe2000c101904 */
[----:B------:R-:W-:Y:S05]  /*00e0*/  EXIT ;  /* 0x000000000000794d */ /* 0x000fea0003800000 */
.L_x_0:
[----:B------:R-:W-:-:S00]  /*00f0*/  BRA `(.L_x_0) ;  /* 0xfffffffc00fc7947 */ /* 0x000fc0000383ffff */
[----:B------:R-:W-:-:S00]  /*0100*/  NOP ;  /* 0x0000000000007918 */ /* 0x000fc00000000000 */
[----:B------:R-:W-:-:S00]  /*0110*/  NOP ;  /* 0x0000000000007918 */ /* 0x000fc00000000000 */
[----:B------:R-:W-:-:S00]  /*0120*/  NOP ;  /* 0x0000000000007918 */ /* 0x000fc00000000000 */
[----:B------:R-:W-:-:S00]  /*0130*/  NOP ;  /* 0x0000000000007918 */ /* 0x000fc00000000000 */
[----:B------:R-:W-:-:S00]  /*0140*/  NOP ;  /* 0x0000000000007918 */ /* 0x000fc00000000000 */
[----:B------:R-:W-:-:S00]  /*0150*/  NOP ;  /* 0x0000000000007918 */ /* 0x000fc00000000000 */
[----:B------:R-:W-:-:S00]  /*0160*/  NOP ;  /* 0x0000000000007918 */ /* 0x000fc00000000000 */
[----:B------:R-:W-:-:S00]  /*0170*/  NOP ;  /* 0x0000000000007918 */ /* 0x000fc00000000000 */
.L_x_1:


//--------------------- .nv.shared.reserved.0     --------------------------
	.section	.nv.shared.reserved.0,"aw",@nobits
	.weak		__nv_reservedSMEM_offset_0_alias
	.size		__nv_reservedSMEM_offset_0_alias, 0, 64
	.other		__nv_reservedSMEM_offset_0_alias,@"STO_CUDA_RESERVED_SHARED STV_DEFAULT"
__nv_reservedSMEM_offset_0_alias:
	.zero		0
	.zero		64


//--------------------- .nv.constant0._Z13array_reversePiS_ --------------------------
	.section	.nv.constant0._Z13array_reversePiS_,"a",@progbits
	.sectionflags	@""
	.align	4
.nv.constant0._Z13array_reversePiS_:
	.zero		912


//--------------------- SYMBOLS --------------------------

	.type		.nv.reservedSmem.offset0,@object
	.size		.nv.reservedSmem.offset0,0x4
